//
// Generated by NVIDIA NVVM Compiler
//
// Compiler Build ID: CL-36424714
// Cuda compilation tools, release 13.0, V13.0.88
// Based on NVVM 20.0.0
//

.version 9.0
.target sm_100
.address_size 64

	// .globl	_Z11scaleKernelPfS_fi

.visible .entry _Z11scaleKernelPfS_fi(
	.param .u64 .ptr .align 1 _Z11scaleKernelPfS_fi_param_0,
	.param .u64 .ptr .align 1 _Z11scaleKernelPfS_fi_param_1,
	.param .f32 _Z11scaleKernelPfS_fi_param_2,
	.param .u32 _Z11scaleKernelPfS_fi_param_3
)
{
	.reg .pred 	%p<2>;
	.reg .b32 	%r<6>;
	.reg .b32 	%f<4>;
	.reg .b64 	%rd<5>;

	ld.param.u64 	%rd1, [_Z11scaleKernelPfS_fi_param_0];
	ld.param.f32 	%f1, [_Z11scaleKernelPfS_fi_param_2];
	ld.param.u32 	%r2, [_Z11scaleKernelPfS_fi_param_3];
	mov.u32 	%r3, %ctaid.x;
	mov.u32 	%r4, %ntid.x;
	mov.u32 	%r5, %tid.x;
	mad.lo.s32 	%r1, %r3, %r4, %r5;
	setp.ge.u32 	%p1, %r1, %r2;
	@%p1 bra 	$L__BB0_2;
	cvta.to.global.u64 	%rd2, %rd1;
	mul.wide.u32 	%rd3, %r1, 4;
	add.s64 	%rd4, %rd2, %rd3;
	ld.global.f32 	%f2, [%rd4];
	mul.f32 	%f3, %f1, %f2;
	st.global.f32 	[%rd4], %f3;
$L__BB0_2:
	ret;

}


// ===== COMPILED SASS (sm_100) =====

	.target	sm_100

	.elftype	@"ET_EXEC"


//--------------------- .note.nv.tkinfo           --------------------------
	.section	.note.nv.tkinfo,"",@"SHT_NOTE"
	.sectionflags	@"SHF_NOTE_NV_TKINFO"
	.tkinfo
        /*0018*/ 	.word	0x00000002
        /*0030*/ 	.string	""
        /*0030*/ 	.string	"ptxas"
        /*0030*/ 	.string	"Cuda compilation tools, release 13.0, V13.0.88"
        /*0030*/ 	.string	"Build cuda_13.0.r13.0/compiler.36424714_0"
        /*0030*/ 	.string	"-arch sm_100 -m 64 "



//--------------------- .note.nv.cuinfo           --------------------------
	.section	.note.nv.cuinfo,"",@"SHT_NOTE"
	.sectionflags	@"SHF_NOTE_NV_CUINFO"
        /*0018*/ 	.short	0x0002
        /*001a*/ 	.short	0x0064
        /*001c*/ 	.short	0x0082
	.zero		2


//--------------------- .nv.info                  --------------------------
	.section	.nv.info,"",@"SHT_CUDA_INFO"
	.align	4


	//----- nvinfo : EIATTR_REGCOUNT
	.align		4
        /*0000*/ 	.byte	0x04, 0x2f
        /*0002*/ 	.short	(.L_1 - .L_0)
	.align		4
.L_0:
        /*0004*/ 	.word	index@(_Z11scaleKernelPfS_fi)
        /*0008*/ 	.word	0x00000008


	//----- nvinfo : EIATTR_FRAME_SIZE
	.align		4
.L_1:
        /*000c*/ 	.byte	0x04, 0x11
        /*000e*/ 	.short	(.L_3 - .L_2)
	.align		4
.L_2:
        /*0010*/ 	.word	index@(_Z11scaleKernelPfS_fi)
        /*0014*/ 	.word	0x00000000


	//----- nvinfo : EIATTR_MIN_STACK_SIZE
	.align		4
.L_3:
        /*0018*/ 	.byte	0x04, 0x12
        /*001a*/ 	.short	(.L_5 - .L_4)
	.align		4
.L_4:
        /*001c*/ 	.word	index@(_Z11scaleKernelPfS_fi)
        /*0020*/ 	.word	0x00000000
.L_5:


//--------------------- .nv.compat                --------------------------
	.section	.nv.compat,"",@"SHT_CUDA_COMPAT_INFO"
	.align	4
        /*0000*/ 	.byte	0x02, 0x09, 0x00, 0x00, 0x02, 0x02, 0x01, 0x00, 0x02, 0x05, 0x05, 0x00, 0x03, 0x07, 0x01, 0x01
        /*0010*/ 	.byte	0x02, 0x03, 0x00, 0x00, 0x02, 0x06, 0x01, 0x00, 0x04, 0x0b, 0x08, 0x00, 0x09, 0x00, 0x00, 0x00
        /*0020*/ 	.byte	0x00, 0x00, 0x00, 0x00


//--------------------- .nv.info._Z11scaleKernelPfS_fi --------------------------
	.section	.nv.info._Z11scaleKernelPfS_fi,"",@"SHT_CUDA_INFO"
	.sectionflags	@""
	.align	4


	//----- nvinfo : EIATTR_CUDA_API_VERSION
	.align		4
        /*0000*/ 	.byte	0x04, 0x37
        /*0002*/ 	.short	(.L_7 - .L_6)
.L_6:
        /*0004*/ 	.word	0x00000082


	//----- nvinfo : EIATTR_KPARAM_INFO
	.align		4
.L_7:
        /*0008*/ 	.byte	0x04, 0x17
        /*000a*/ 	.short	(.L_9 - .L_8)
.L_8:
        /*000c*/ 	.word	0x00000000
        /*0010*/ 	.short	0x0003
        /*0012*/ 	.short	0x0014
        /*0014*/ 	.byte	0x00, 0xf0, 0x11, 0x00


	//----- nvinfo : EIATTR_KPARAM_INFO
	.align		4
.L_9:
        /*0018*/ 	.byte	0x04, 0x17
        /*001a*/ 	.short	(.L_11 - .L_10)
.L_10:
        /*001c*/ 	.word	0x00000000
        /*0020*/ 	.short	0x0002
        /*0022*/ 	.short	0x0010
        /*0024*/ 	.byte	0x00, 0xf0, 0x11, 0x00


	//----- nvinfo : EIATTR_KPARAM_INFO
	.align		4
.L_11:
        /*0028*/ 	.byte	0x04, 0x17
        /*002a*/ 	.short	(.L_13 - .L_12)
.L_12:
        /*002c*/ 	.word	0x00000000
        /*0030*/ 	.short	0x0001
        /*0032*/ 	.short	0x0008
        /*0034*/ 	.byte	0x00, 0xf5, 0x21, 0x00


	//----- nvinfo : EIATTR_KPARAM_INFO
	.align		4
.L_13:
        /*0038*/ 	.byte	0x04, 0x17
        /*003a*/ 	.short	(.L_15 - .L_14)
.L_14:
        /*003c*/ 	.word	0x00000000
        /*0040*/ 	.short	0x0000
        /*0042*/ 	.short	0x0000
        /*0044*/ 	.byte	0x00, 0xf5, 0x21, 0x00


	//----- nvinfo : EIATTR_SPARSE_MMA_MASK
	.align		4
.L_15:
        /*0048*/ 	.byte	0x03, 0x50
        /*004a*/ 	.short	0x0000


	//----- nvinfo : EIATTR_MAXREG_COUNT
	.align		4
        /*004c*/ 	.byte	0x03, 0x1b
        /*004e*/ 	.short	0x00ff


	//----- nvinfo : EIATTR_MERCURY_ISA_VERSION
	.align		4
        /*0050*/ 	.byte	0x03, 0x5f
        /*0052*/ 	.short	0x0101


	//----- nvinfo : EIATTR_VRC_CTA_INIT_COUNT
	.align		4
        /*0054*/ 	.byte	0x02, 0x4a
	.zero		1
	.zero		1


	//----- nvinfo : EIATTR_EXIT_INSTR_OFFSETS
	.align		4
        /*0058*/ 	.byte	0x04, 0x1c
        /*005a*/ 	.short	(.L_17 - .L_16)


	//   ....[0]....
.L_16:
        /*005c*/ 	.word	0x00000070


	//   ....[1]....
        /*0060*/ 	.word	0x000000f0


	//----- nvinfo : EIATTR_CBANK_PARAM_SIZE
	.align		4
.L_17:
        /*0064*/ 	.byte	0x03, 0x19
        /*0066*/ 	.short	0x0018


	//----- nvinfo : EIATTR_PARAM_CBANK
	.align		4
        /*0068*/ 	.byte	0x04, 0x0a
        /*006a*/ 	.short	(.L_19 - .L_18)
	.align		4
.L_18:
        /*006c*/ 	.word	index@(.nv.constant0._Z11scaleKernelPfS_fi)
        /*0070*/ 	.short	0x0380
        /*0072*/ 	.short	0x0018


	//----- nvinfo : EIATTR_SW_WAR
	.align		4
.L_19:
        /*0074*/ 	.byte	0x04, 0x36
        /*0076*/ 	.short	(.L_21 - .L_20)
.L_20:
        /*0078*/ 	.word	0x00000008
.L_21:


//--------------------- .nv.callgraph             --------------------------
	.section	.nv.callgraph,"",@"SHT_CUDA_CALLGRAPH"
	.align	4
	.sectionentsize	8
	.align		4
        /*0000*/ 	.word	0x00000000
	.align		4
        /*0004*/ 	.word	0xffffffff
	.align		4
        /*0008*/ 	.word	0x00000000
	.align		4
        /*000c*/ 	.word	0xfffffffe
	.align		4
        /*0010*/ 	.word	0x00000000
	.align		4
        /*0014*/ 	.word	0xfffffffd
	.align		4
        /*0018*/ 	.word	0x00000000
	.align		4
        /*001c*/ 	.word	0xfffffffc


//--------------------- .text._Z11scaleKernelPfS_fi --------------------------
	.section	.text._Z11scaleKernelPfS_fi,"ax",@progbits
	.align	128
        .global         _Z11scaleKernelPfS_fi
        .type           _Z11scaleKernelPfS_fi,@function
        .size           _Z11scaleKernelPfS_fi,(.L_x_1 - _Z11scaleKernelPfS_fi)
        .other          _Z11scaleKernelPfS_fi,@"STO_CUDA_ENTRY STV_DEFAULT"
_Z11scaleKernelPfS_fi:
.text._Z11scaleKernelPfS_fi:
[----:B------:R-:W-:Y:S01]  /*0000*/  LDC R1, c[0x0][0x37c] ;  /* 0x0000df00ff017b82 */ /* 0x000fe20000000800 */
[----:B------:R-:W0:Y:S07]  /*0010*/  S2R R0, SR_TID.X ;  /* 0x0000000000007919 */ /* 0x000e2e0000002100 */
[----:B------:R-:W0:Y:S01]  /*0020*/  S2UR UR4, SR_CTAID.X ;  /* 0x00000000000479c3 */ /* 0x000e220000002500 */
[----:B------:R-:W1:Y:S07]  /*0030*/  LDCU UR5, c[0x0][0x394] ;  /* 0x00007280ff0577ac */ /* 0x000e6e0008000800 */
[----:B------:R-:W0:Y:S02]  /*0040*/  LDC R5, c[0x0][0x360] ;  /* 0x0000d800ff057b82 */ /* 0x000e240000000800 */
[----:B0-----:R-:W-:-:S05]  /*0050*/  IMAD R5, R5, UR4, R0 ;  /* 0x0000000405057c24 */ /* 0x001fca000f8e0200 */
[----:B-1----:R-:W-:-:S13]  /*0060*/  ISETP.GE.U32.AND P0, PT, R5, UR5, PT ;  /* 0x0000000505007c0c */ /* 0x002fda000bf06070 */
[----:B------:R-:W-:Y:S05]  /*0070*/  @P0 EXIT ;  /* 0x000000000000094d */ /* 0x000fea0003800000 */
[----:B------:R-:W0:Y:S01]  /*0080*/  LDC.64 R2, c[0x0][0x380] ;  /* 0x0000e000ff027b82 */ /* 0x000e220000000a00 */
[----:B------:R-:W1:Y:S01]  /*0090*/  LDCU.64 UR4, c[0x0][0x358] ;  /* 0x00006b00ff0477ac */ /* 0x000e620008000a00 */
[----:B------:R-:W2:Y:S01]  /*00a0*/  LDCU UR6, c[0x0][0x390] ;  /* 0x00007200ff0677ac */ /* 0x000ea20008000800 */
[----:B0-----:R-:W-:-:S05]  /*00b0*/  IMAD.WIDE.U32 R2, R5, 0x4, R2 ;  /* 0x0000000405027825 */ /* 0x001fca00078e0002 */
[----:B-1----:R-:W2:Y:S02]  /*00c0*/  LDG.E R0, desc[UR4][R2.64] ;  /* 0x0000000402007981 */ /* 0x002ea4000c1e1900 */
[----:B--2---:R-:W-:-:S05]  /*00d0*/  FMUL R5, R0, UR6 ;  /* 0x0000000600057c20 */ /* 0x004fca0008400000 */
[----:B------:R-:W-:Y:S01]  /*00e0*/  STG.E desc[UR4][R2.64], R5 ;  /* 0x0000000502007986 */ /* 0x000fe2000c101904 */
[----:B------:R-:W-:Y:S05]  /*00f0*/  EXIT ;  /* 0x000000000000794d */ /* 0x000fea0003800000 */
.L_x_0:
[----:B------:R-:W-:-:S00]  /*0100*/  BRA `(.L_x_0) ;  /* 0xfffffffc00fc7947 */ /* 0x000fc0000383ffff */
[----:B------:R-:W-:-:S00]  /*0110*/  NOP ;  /* 0x0000000000007918 */ /* 0x000fc00000000000 */
        /* <DEDUP_REMOVED lines=14> */
.L_x_1:


//--------------------- .nv.shared.reserved.0     --------------------------
	.section	.nv.shared.reserved.0,"aw",@nobits
	.weak		__nv_reservedSMEM_offset_0_alias
	.size		__nv_reservedSMEM_offset_0_alias, 0, 64
	.other		__nv_reservedSMEM_offset_0_alias,@"STO_CUDA_RESERVED_SHARED STV_DEFAULT"
__nv_reservedSMEM_offset_0_alias:
	.zero		0
	.zero		64


//--------------------- .nv.constant0._Z11scaleKernelPfS_fi --------------------------
	.section	.nv.constant0._Z11scaleKernelPfS_fi,"a",@progbits
	.sectionflags	@""
	.align	4
.nv.constant0._Z11scaleKernelPfS_fi:
	.zero		920


//--------------------- SYMBOLS --------------------------

	.type		.nv.reservedSmem.offset0,@object
	.size		.nv.reservedSmem.offset0,0x4
